//
// Generated by NVIDIA NVVM Compiler
//
// Compiler Build ID: CL-36424714
// Cuda compilation tools, release 13.0, V13.0.88
// Based on NVVM 20.0.0
//

.version 9.0
.target sm_100
.address_size 64

	// .globl	_Z4testPf

.visible .entry _Z4testPf(
	.param .u64 .ptr .align 1 _Z4testPf_param_0
)
{
	.reg .b32 	%r<2>;
	.reg .b32 	%f<2>;
	.reg .b64 	%rd<5>;

	ld.param.u64 	%rd1, [_Z4testPf_param_0];
	cvta.to.global.u64 	%rd2, %rd1;
	mov.u32 	%r1, %tid.x;
	mul.wide.u32 	%rd3, %r1, 4;
	add.s64 	%rd4, %rd2, %rd3;
	ld.global.f32 	%f1, [%rd4+4];
	st.global.f32 	[%rd4], %f1;
	ret;

}


// ===== COMPILED SASS (sm_100) =====

	.target	sm_100

	.elftype	@"ET_EXEC"


//--------------------- .note.nv.tkinfo           --------------------------
	.section	.note.nv.tkinfo,"",@"SHT_NOTE"
	.sectionflags	@"SHF_NOTE_NV_TKINFO"
	.tkinfo
        /*0018*/ 	.word	0x00000002
        /*0030*/ 	.string	""
        /*0030*/ 	.string	"ptxas"
        /*0030*/ 	.string	"Cuda compilation tools, release 13.0, V13.0.88"
        /*0030*/ 	.string	"Build cuda_13.0.r13.0/compiler.36424714_0"
        /*0030*/ 	.string	"-arch sm_100 -m 64 "



//--------------------- .note.nv.cuinfo           --------------------------
	.section	.note.nv.cuinfo,"",@"SHT_NOTE"
	.sectionflags	@"SHF_NOTE_NV_CUINFO"
        /*0018*/ 	.short	0x0002
        /*001a*/ 	.short	0x0064
        /*001c*/ 	.short	0x0082
	.zero		2


//--------------------- .nv.info                  --------------------------
	.section	.nv.info,"",@"SHT_CUDA_INFO"
	.align	4


	//----- nvinfo : EIATTR_REGCOUNT
	.align		4
        /*0000*/ 	.byte	0x04, 0x2f
        /*0002*/ 	.short	(.L_1 - .L_0)
	.align		4
.L_0:
        /*0004*/ 	.word	index@(_Z4testPf)
        /*0008*/ 	.word	0x00000008


	//----- nvinfo : EIATTR_FRAME_SIZE
	.align		4
.L_1:
        /*000c*/ 	.byte	0x04, 0x11
        /*000e*/ 	.short	(.L_3 - .L_2)
	.align		4
.L_2:
        /*0010*/ 	.word	index@(_Z4testPf)
        /*0014*/ 	.word	0x00000000


	//----- nvinfo : EIATTR_MIN_STACK_SIZE
	.align		4
.L_3:
        /*0018*/ 	.byte	0x04, 0x12
        /*001a*/ 	.short	(.L_5 - .L_4)
	.align		4
.L_4:
        /*001c*/ 	.word	index@(_Z4testPf)
        /*0020*/ 	.word	0x00000000
.L_5:


//--------------------- .nv.compat                --------------------------
	.section	.nv.compat,"",@"SHT_CUDA_COMPAT_INFO"
	.align	4
        /*0000*/ 	.byte	0x02, 0x09, 0x00, 0x00, 0x02, 0x02, 0x01, 0x00, 0x02, 0x05, 0x05, 0x00, 0x03, 0x07, 0x01, 0x01
        /*0010*/ 	.byte	0x02, 0x03, 0x00, 0x00, 0x02, 0x06, 0x01, 0x00, 0x04, 0x0b, 0x08, 0x00, 0x09, 0x00, 0x00, 0x00
        /*0020*/ 	.byte	0x00, 0x00, 0x00, 0x00


//--------------------- .nv.info._Z4testPf        --------------------------
	.section	.nv.info._Z4testPf,"",@"SHT_CUDA_INFO"
	.sectionflags	@""
	.align	4


	//----- nvinfo : EIATTR_CUDA_API_VERSION
	.align		4
        /*0000*/ 	.byte	0x04, 0x37
        /*0002*/ 	.short	(.L_7 - .L_6)
.L_6:
        /*0004*/ 	.word	0x00000082


	//----- nvinfo : EIATTR_KPARAM_INFO
	.align		4
.L_7:
        /*0008*/ 	.byte	0x04, 0x17
        /*000a*/ 	.short	(.L_9 - .L_8)
.L_8:
        /*000c*/ 	.word	0x00000000
        /*0010*/ 	.short	0x0000
        /*0012*/ 	.short	0x0000
        /*0014*/ 	.byte	0x00, 0xf5, 0x21, 0x00


	//----- nvinfo : EIATTR_SPARSE_MMA_MASK
	.align		4
.L_9:
        /*0018*/ 	.byte	0x03, 0x50
        /*001a*/ 	.short	0x0000


	//----- nvinfo : EIATTR_MAXREG_COUNT
	.align		4
        /*001c*/ 	.byte	0x03, 0x1b
        /*001e*/ 	.short	0x00ff


	//----- nvinfo : EIATTR_MERCURY_ISA_VERSION
	.align		4
        /*0020*/ 	.byte	0x03, 0x5f
        /*0022*/ 	.short	0x0101


	//----- nvinfo : EIATTR_VRC_CTA_INIT_COUNT
	.align		4
        /*0024*/ 	.byte	0x02, 0x4a
	.zero		1
	.zero		1


	//----- nvinfo : EIATTR_EXIT_INSTR_OFFSETS
	.align		4
        /*0028*/ 	.byte	0x04, 0x1c
        /*002a*/ 	.short	(.L_11 - .L_10)


	//   ....[0]....
.L_10:
        /*002c*/ 	.word	0x00000070


	//----- nvinfo : EIATTR_CBANK_PARAM_SIZE
	.align		4
.L_11:
        /*0030*/ 	.byte	0x03, 0x19
        /*0032*/ 	.short	0x0008


	//----- nvinfo : EIATTR_PARAM_CBANK
	.align		4
        /*0034*/ 	.byte	0x04, 0x0a
        /*0036*/ 	.short	(.L_13 - .L_12)
	.align		4
.L_12:
        /*0038*/ 	.word	index@(.nv.constant0._Z4testPf)
        /*003c*/ 	.short	0x0380
        /*003e*/ 	.short	0x0008


	//----- nvinfo : EIATTR_SW_WAR
	.align		4
.L_13:
        /*0040*/ 	.byte	0x04, 0x36
        /*0042*/ 	.short	(.L_15 - .L_14)
.L_14:
        /*0044*/ 	.word	0x00000008
.L_15:


//--------------------- .nv.callgraph             --------------------------
	.section	.nv.callgraph,"",@"SHT_CUDA_CALLGRAPH"
	.align	4
	.sectionentsize	8
	.align		4
        /*0000*/ 	.word	0x00000000
	.align		4
        /*0004*/ 	.word	0xffffffff
	.align		4
        /*0008*/ 	.word	0x00000000
	.align		4
        /*000c*/ 	.word	0xfffffffe
	.align		4
        /*0010*/ 	.word	0x00000000
	.align		4
        /*0014*/ 	.word	0xfffffffd
	.align		4
        /*0018*/ 	.word	0x00000000
	.align		4
        /*001c*/ 	.word	0xfffffffc


//--------------------- .text._Z4testPf           --------------------------
	.section	.text._Z4testPf,"ax",@progbits
	.align	128
        .global         _Z4testPf
        .type           _Z4testPf,@function
        .size           _Z4testPf,(.L_x_1 - _Z4testPf)
        .other          _Z4testPf,@"STO_CUDA_ENTRY STV_DEFAULT"
_Z4testPf:
.text._Z4testPf:
[----:B------:R-:W-:Y:S01]  /*0000*/  LDC R1, c[0x0][0x37c] ;  /* 0x0000df00ff017b82 */ /* 0x000fe20000000800 */
[----:B------:R-:W0:Y:S07]  /*0010*/  S2R R5, SR_TID.X ;  /* 0x0000000000057919 */ /* 0x000e2e0000002100 */
[----:B------:R-:W0:Y:S01]  /*0020*/  LDC.64 R2, c[0x0][0x380] ;  /* 0x0000e000ff027b82 */ /* 0x000e220000000a00 */
[----:B------:R-:W1:Y:S01]  /*0030*/  LDCU.64 UR4, c[0x0][0x358] ;  /* 0x00006b00ff0477ac */ /* 0x000e620008000a00 */
[----:B0-----:R-:W-:-:S05]  /*0040*/  IMAD.WIDE.U32 R2, R5, 0x4, R2 ;  /* 0x0000000405027825 */ /* 0x001fca00078e0002 */
[----:B-1----:R-:W2:Y:S04]  /*0050*/  LDG.E R5, desc[UR4][R2.64+0x4] ;  /* 0x0000040402057981 */ /* 0x002ea8000c1e1900 */
[----:B--2---:R-:W-:Y:S01]  /*0060*/  STG.E desc[UR4][R2.64], R5 ;  /* 0x0000000502007986 */ /* 0x004fe2000c101904 */
[----:B------:R-:W-:Y:S05]  /*0070*/  EXIT ;  /* 0x000000000000794d */ /* 0x000fea0003800000 */
.L_x_0:
[----:B------:R-:W-:-:S00]  /*0080*/  BRA `(.L_x_0) ;  /* 0xfffffffc00fc7947 */ /* 0x000fc0000383ffff */
[----:B------:R-:W-:-:S00]  /*0090*/  NOP ;  /* 0x0000000000007918 */ /* 0x000fc00000000000 */
        /* <DEDUP_REMOVED lines=14> */
.L_x_1:


//--------------------- .nv.shared.reserved.0     --------------------------
	.section	.nv.shared.reserved.0,"aw",@nobits
	.weak		__nv_reservedSMEM_offset_0_alias
	.size		__nv_reservedSMEM_offset_0_alias, 0, 64
	.other		__nv_reservedSMEM_offset_0_alias,@"STO_CUDA_RESERVED_SHARED STV_DEFAULT"
__nv_reservedSMEM_offset_0_alias:
	.zero		0
	.zero		64


//--------------------- .nv.constant0._Z4testPf   --------------------------
	.section	.nv.constant0._Z4testPf,"a",@progbits
	.sectionflags	@""
	.align	4
.nv.constant0._Z4testPf:
	.zero		904


//--------------------- SYMBOLS --------------------------

	.type		.nv.reservedSmem.offset0,@object
	.size		.nv.reservedSmem.offset0,0x4
